	.headerflags	@"EF_CUDA_TEXMODE_UNIFIED EF_CUDA_64BIT_ADDRESS EF_CUDA_ACCELERATORS EF_CUDA_SM90 EF_CUDA_VIRTUAL_SM(EF_CUDA_SM90)"
	.elftype	@"ET_EXEC"


//--------------------- .nv.info                  --------------------------
	.section	.nv.info,"",@"SHT_CUDA_INFO"
	.align	4


	//----- nvinfo : EIATTR_REGCOUNT
	.align		4
        /*0000*/ 	.byte	0x04, 0x2f
        /*0002*/ 	.short	(.L_1 - .L_0)
	.align		4
.L_0:
        /*0004*/ 	.word	index@(triton_poi_fused_convolution_max_pool2d_with_indices_relu_26)
        /*0008*/ 	.word	0x00000012


	//----- nvinfo : EIATTR_MIN_STACK_SIZE
	.align		4
.L_1:
        /*000c*/ 	.byte	0x04, 0x12
        /*000e*/ 	.short	(.L_3 - .L_2)
	.align		4
.L_2:
        /*0010*/ 	.word	index@(triton_poi_fused_convolution_max_pool2d_with_indices_relu_26)
        /*0014*/ 	.word	0x00000000


	//----- nvinfo : EIATTR_FRAME_SIZE
	.align		4
.L_3:
        /*0018*/ 	.byte	0x04, 0x11
        /*001a*/ 	.short	(.L_5 - .L_4)
	.align		4
.L_4:
        /*001c*/ 	.word	index@(triton_poi_fused_convolution_max_pool2d_with_indices_relu_26)
        /*0020*/ 	.word	0x00000000


	//----- nvinfo : EIATTR_MIN_STACK_SIZE
	.align		4
.L_5:
        /*0024*/ 	.byte	0x04, 0x12
        /*0026*/ 	.short	(.L_7 - .L_6)
	.align		4
.L_6:
        /*0028*/ 	.word	index@(triton_poi_fused_convolution_max_pool2d_with_indices_relu_26)
        /*002c*/ 	.word	0x00000000
.L_7:


//--------------------- .nv.info.triton_poi_fused_convolution_max_pool2d_with_indices_relu_26 --------------------------
	.section	.nv.info.triton_poi_fused_convolution_max_pool2d_with_indices_relu_26,"",@"SHT_CUDA_INFO"
	.sectionflags	@""
	.align	4


	//----- nvinfo : EIATTR_CUDA_API_VERSION
	.align		4
        /*0000*/ 	.byte	0x04, 0x37
        /*0002*/ 	.short	(.L_9 - .L_8)
.L_8:
        /*0004*/ 	.word	0x0000007c


	//----- nvinfo : EIATTR_KPARAM_INFO
	.align		4
.L_9:
        /*0008*/ 	.byte	0x04, 0x17
        /*000a*/ 	.short	(.L_11 - .L_10)
.L_10:
        /*000c*/ 	.word	0x00000000
        /*0010*/ 	.short	0x0002
        /*0012*/ 	.short	0x0010
        /*0014*/ 	.byte	0x00, 0xf0, 0x11, 0x00


	//----- nvinfo : EIATTR_KPARAM_INFO
	.align		4
.L_11:
        /*0018*/ 	.byte	0x04, 0x17
        /*001a*/ 	.short	(.L_13 - .L_12)
.L_12:
        /*001c*/ 	.word	0x00000000
        /*0020*/ 	.short	0x0001
        /*0022*/ 	.short	0x0008
        /*0024*/ 	.byte	0x00, 0xf4, 0x21, 0x00


	//----- nvinfo : EIATTR_KPARAM_INFO
	.align		4
.L_13:
        /*0028*/ 	.byte	0x04, 0x17
        /*002a*/ 	.short	(.L_15 - .L_14)
.L_14:
        /*002c*/ 	.word	0x00000000
        /*0030*/ 	.short	0x0000
        /*0032*/ 	.short	0x0000
        /*0034*/ 	.byte	0x00, 0xf4, 0x21, 0x00


	//----- nvinfo : EIATTR_SPARSE_MMA_MASK
	.align		4
.L_15:
        /*0038*/ 	.byte	0x03, 0x50
        /*003a*/ 	.short	0x0000


	//----- nvinfo : EIATTR_MAXREG_COUNT
	.align		4
        /*003c*/ 	.byte	0x03, 0x1b
        /*003e*/ 	.short	0x00ff


	//----- nvinfo : EIATTR_EXIT_INSTR_OFFSETS
	.align		4
        /*0040*/ 	.byte	0x04, 0x1c
        /*0042*/ 	.short	(.L_17 - .L_16)


	//   ....[0]....
.L_16:
        /*0044*/ 	.word	0x000002d0


	//----- nvinfo : EIATTR_REQNTID
	.align		4
.L_17:
        /*0048*/ 	.byte	0x04, 0x10
        /*004a*/ 	.short	(.L_19 - .L_18)
.L_18:
        /*004c*/ 	.word	0x00000080
        /*0050*/ 	.word	0x00000001
        /*0054*/ 	.word	0x00000001


	//----- nvinfo : EIATTR_CBANK_PARAM_SIZE
	.align		4
.L_19:
        /*0058*/ 	.byte	0x03, 0x19
        /*005a*/ 	.short	0x0014


	//----- nvinfo : EIATTR_PARAM_CBANK
	.align		4
        /*005c*/ 	.byte	0x04, 0x0a
        /*005e*/ 	.short	(.L_21 - .L_20)
	.align		4
.L_20:
        /*0060*/ 	.word	index@(.nv.constant0.triton_poi_fused_convolution_max_pool2d_with_indices_relu_26)
        /*0064*/ 	.short	0x0210
        /*0066*/ 	.short	0x0014


	//----- nvinfo : EIATTR_SW_WAR
	.align		4
.L_21:
        /*0068*/ 	.byte	0x04, 0x36
        /*006a*/ 	.short	(.L_23 - .L_22)
.L_22:
        /*006c*/ 	.word	0x00000008
.L_23:


//--------------------- .nv.callgraph             --------------------------
	.section	.nv.callgraph,"",@"SHT_CUDA_CALLGRAPH"
	.align	4
	.sectionentsize	8
	.align		4
        /*0000*/ 	.word	0x00000000
	.align		4
        /*0004*/ 	.word	0xffffffff
	.align		4
        /*0008*/ 	.word	0x00000000
	.align		4
        /*000c*/ 	.word	0xfffffffe
	.align		4
        /*0010*/ 	.word	0x00000000
	.align		4
        /*0014*/ 	.word	0xfffffffd
	.align		4
        /*0018*/ 	.word	0x00000000
	.align		4
        /*001c*/ 	.word	0xfffffffc


//--------------------- .text.triton_poi_fused_convolution_max_pool2d_with_indices_relu_26 --------------------------
	.section	.text.triton_poi_fused_convolution_max_pool2d_with_indices_relu_26,"ax",@progbits
	.align	128
        .global         triton_poi_fused_convolution_max_pool2d_with_indices_relu_26
        .type           triton_poi_fused_convolution_max_pool2d_with_indices_relu_26,@function
        .size           triton_poi_fused_convolution_max_pool2d_with_indices_relu_26,(.L_x_1 - triton_poi_fused_convolution_max_pool2d_with_indices_relu_26)
        .other          triton_poi_fused_convolution_max_pool2d_with_indices_relu_26,@"STO_CUDA_ENTRY STV_DEFAULT"
triton_poi_fused_convolution_max_pool2d_with_indices_relu_26:
.text.triton_poi_fused_convolution_max_pool2d_with_indices_relu_26:
[----:B------:R-:W-:Y:S01]  /*0000*/  LDC R1, c[0x0][0x28] ;  /* 0x00000a00ff017b82 */ /* 0x000fe20000000800 */
[----:B------:R-:W1:Y:S07]  /*0010*/  S2R R0, SR_TID.X ;  /* 0x0000000000007919 */ /* 0x000e6e0000002100 */
[----:B------:R-:W2:Y:S01]  /*0020*/  LDC.64 R4, c[0x0][0x218] ;  /* 0x00008600ff047b82 */ /* 0x000ea20000000a00 */
[----:B------:R-:W-:Y:S01]  /*0030*/  ULDC.64 UR4, c[0x0][0x208] ;  /* 0x0000820000047ab9 */ /* 0x000fe20000000a00 */
[----:B------:R-:W3:Y:S06]  /*0040*/  S2R R7, SR_CTAID.X ;  /* 0x0000000000077919 */ /* 0x000eec0000002500 */
[----:B------:R-:W4:Y:S01]  /*0050*/  LDC.64 R2, c[0x0][0x210] ;  /* 0x00008400ff027b82 */ /* 0x000f220000000a00 */
[----:B-1----:R-:W-:Y:S01]  /*0060*/  IMAD.SHL.U32 R0, R0, 0x4, RZ ;  /* 0x0000000400007824 */ /* 0x002fe200078e00ff */
[----:B---3--:R-:W-:-:S04]  /*0070*/  SHF.R.S32.HI R6, RZ, 0x15, R7 ;  /* 0x00000015ff067819 */ /* 0x008fc80000011407 */
[----:B------:R-:W-:-:S05]  /*0080*/  LOP3.LUT R0, R0, 0x1fc, RZ, 0xc0, !PT ;  /* 0x000001fc00007812 */ /* 0x000fca00078ec0ff */
[----:B------:R-:W-:Y:S01]  /*0090*/  IMAD R7, R7, 0x400, R0 ;  /* 0x0000040007077824 */ /* 0x000fe200078e0200 */
[----:B------:R-:W-:-:S03]  /*00a0*/  SGXT R0, R6, 0x1 ;  /* 0x000000010600781a */ /* 0x000fc60000000200 */
[----:B----4-:R-:W-:Y:S01]  /*00b0*/  IMAD.WIDE R2, R7, 0x4, R2 ;  /* 0x0000000407027825 */ /* 0x010fe200078e0202 */
[----:B------:R-:W-:-:S04]  /*00c0*/  LEA.HI R0, R0, R7, RZ, 0x9 ;  /* 0x0000000700007211 */ /* 0x000fc800078f48ff */
[----:B------:R-:W-:Y:S01]  /*00d0*/  LOP3.LUT R0, R0, 0xfffffe00, RZ, 0xc0, !PT ;  /* 0xfffffe0000007812 */ /* 0x000fe200078ec0ff */
[----:B------:R-:W3:Y:S04]  /*00e0*/  LDG.E.128 R12, desc[UR4][R2.64+0x800] ;  /* 0x00080004020c7981 */ /* 0x000ee8000c1e1d00 */
[----:B------:R-:W-:-:S04]  /*00f0*/  IMAD.IADD R9, R7, 0x1, -R0 ;  /* 0x0000000107097824 */ /* 0x000fc800078e0a00 */
[----:B--2---:R-:W-:Y:S02]  /*0100*/  IMAD.WIDE R4, R9, 0x4, R4 ;  /* 0x0000000409047825 */ /* 0x004fe400078e0204 */
[----:B------:R-:W2:Y:S04]  /*0110*/  LDG.E.128 R8, desc[UR4][R2.64] ;  /* 0x0000000402087981 */ /* 0x000ea8000c1e1d00 */
[----:B------:R-:W3:Y:S02]  /*0120*/  LDG.E.EL.128 R4, desc[UR4][R4.64] ;  /* 0x0000000404047981 */ /* 0x000ee4000c2e1d00 */
[CC--:B---3--:R-:W-:Y:S01]  /*0130*/  FSETP.GEU.AND P6, PT, R12.reuse, -R4.reuse, PT ;  /* 0x800000040c00720b */ /* 0x0c8fe20003fce000 */
[--C-:B------:R-:W-:Y:S01]  /*0140*/  FADD R12, R12, R4.reuse ;  /* 0x000000040c0c7221 */ /* 0x100fe20000000000 */
[C---:B--2---:R-:W-:Y:S01]  /*0150*/  FSETP.GEU.AND P2, PT, R8.reuse, -R4, PT ;  /* 0x800000040800720b */ /* 0x044fe20003f4e000 */
[----:B------:R-:W-:Y:S01]  /*0160*/  FADD R8, R8, R4 ;  /* 0x0000000408087221 */ /* 0x000fe20000000000 */
[----:B------:R-:W-:-:S02]  /*0170*/  FSETP.GEU.AND P5, PT, R13, -R5, PT ;  /* 0x800000050d00720b */ /* 0x000fc40003fae000 */
[----:B------:R-:W-:Y:S01]  /*0180*/  SEL R4, R12, RZ, P6 ;  /* 0x000000ff0c047207 */ /* 0x000fe20003000000 */
[----:B------:R-:W-:Y:S01]  /*0190*/  FADD R13, R13, R5 ;  /* 0x000000050d0d7221 */ /* 0x000fe20000000000 */
[CC--:B------:R-:W-:Y:S01]  /*01a0*/  FSETP.GEU.AND P4, PT, R14.reuse, -R6.reuse, PT ;  /* 0x800000060e00720b */ /* 0x0c0fe20003f8e000 */
[--C-:B------:R-:W-:Y:S01]  /*01b0*/  FADD R14, R14, R6.reuse ;  /* 0x000000060e0e7221 */ /* 0x100fe20000000000 */
[C---:B------:R-:W-:Y:S01]  /*01c0*/  FSETP.GEU.AND P3, PT, R15.reuse, -R7, PT ;  /* 0x800000070f00720b */ /* 0x040fe20003f6e000 */
[----:B------:R-:W-:Y:S01]  /*01d0*/  FADD R15, R15, R7 ;  /* 0x000000070f0f7221 */ /* 0x000fe20000000000 */
[C---:B------:R-:W-:Y:S01]  /*01e0*/  FSETP.GEU.AND P1, PT, R9.reuse, -R5, PT ;  /* 0x800000050900720b */ /* 0x040fe20003f2e000 */
[----:B------:R-:W-:Y:S01]  /*01f0*/  FADD R9, R9, R5 ;  /* 0x0000000509097221 */ /* 0x000fe20000000000 */
[C---:B------:R-:W-:Y:S01]  /*0200*/  FSETP.GEU.AND P0, PT, R10.reuse, -R6, PT ;  /* 0x800000060a00720b */ /* 0x040fe20003f0e000 */
[----:B------:R-:W-:Y:S01]  /*0210*/  FADD R10, R10, R6 ;  /* 0x000000060a0a7221 */ /* 0x000fe20000000000 */
[C---:B------:R-:W-:Y:S01]  /*0220*/  FSETP.GEU.AND P6, PT, R11.reuse, -R7, PT ;  /* 0x800000070b00720b */ /* 0x040fe20003fce000 */
[----:B------:R-:W-:Y:S01]  /*0230*/  FADD R11, R11, R7 ;  /* 0x000000070b0b7221 */ /* 0x000fe20000000000 */
[----:B------:R-:W-:-:S02]  /*0240*/  SEL R5, R13, RZ, P5 ;  /* 0x000000ff0d057207 */ /* 0x000fc40002800000 */
[----:B------:R-:W-:Y:S02]  /*0250*/  SEL R6, R14, RZ, P4 ;  /* 0x000000ff0e067207 */ /* 0x000fe40002000000 */
[----:B------:R-:W-:Y:S02]  /*0260*/  SEL R7, R15, RZ, P3 ;  /* 0x000000ff0f077207 */ /* 0x000fe40001800000 */
[----:B------:R-:W-:Y:S02]  /*0270*/  SEL R8, R8, RZ, P2 ;  /* 0x000000ff08087207 */ /* 0x000fe40001000000 */
[----:B------:R-:W-:Y:S02]  /*0280*/  SEL R9, R9, RZ, P1 ;  /* 0x000000ff09097207 */ /* 0x000fe40000800000 */
[----:B------:R-:W-:Y:S02]  /*0290*/  SEL R10, R10, RZ, P0 ;  /* 0x000000ff0a0a7207 */ /* 0x000fe40000000000 */
[----:B------:R-:W-:Y:S01]  /*02a0*/  SEL R11, R11, RZ, P6 ;  /* 0x000000ff0b0b7207 */ /* 0x000fe20003000000 */
[----:B------:R-:W-:Y:S04]  /*02b0*/  STG.E.128 desc[UR4][R2.64+0x800], R4 ;  /* 0x0008000402007986 */ /* 0x000fe8000c101d04 */
[----:B------:R-:W-:Y:S01]  /*02c0*/  STG.E.128 desc[UR4][R2.64], R8 ;  /* 0x0000000802007986 */ /* 0x000fe2000c101d04 */
[----:B------:R-:W-:Y:S05]  /*02d0*/  EXIT ;  /* 0x000000000000794d */ /* 0x000fea0003800000 */
.L_x_0:
[----:B------:R-:W-:-:S00]  /*02e0*/  BRA `(.L_x_0) ;  /* 0xfffffffc00fc7947 */ /* 0x000fc0000383ffff */
[----:B------:R-:W-:-:S00]  /*02f0*/  NOP ;  /* 0x0000000000007918 */ /* 0x000fc00000000000 */
        /* <DEDUP_REMOVED lines=8> */
.L_x_1:


//--------------------- .nv.constant0.triton_poi_fused_convolution_max_pool2d_with_indices_relu_26 --------------------------
	.section	.nv.constant0.triton_poi_fused_convolution_max_pool2d_with_indices_relu_26,"a",@progbits
	.sectionflags	@""
	.align	4
.nv.constant0.triton_poi_fused_convolution_max_pool2d_with_indices_relu_26:
	.zero		548
